//
// Generated by NVIDIA NVVM Compiler
//
// Compiler Build ID: CL-36424714
// Cuda compilation tools, release 13.0, V13.0.88
// Based on NVVM 20.0.0
//

.version 9.0
.target sm_100
.address_size 64

	// .globl	_Z8apply_f1diPd
.func  (.param .align 16 .b8 func_retval0[16]) __internal_trig_reduction_slowpathd
(
	.param .b64 __internal_trig_reduction_slowpathd_param_0
)
;
.global .align 8 .b8 __cudart_i2opi_d[144] = {8, 93, 141, 31, 177, 95, 251, 107, 234, 146, 82, 138, 247, 57, 7, 61, 123, 241, 229, 235, 199, 186, 39, 117, 45, 234, 95, 158, 102, 63, 70, 79, 183, 9, 203, 39, 207, 126, 54, 109, 31, 109, 10, 90, 139, 17, 47, 239, 15, 152, 5, 222, 255, 151, 248, 31, 59, 40, 249, 189, 139, 95, 132, 156, 244, 57, 83, 131, 57, 214, 145, 57, 65, 126, 95, 180, 38, 112, 156, 233, 132, 68, 187, 46, 245, 53, 130, 232, 62, 167, 41, 177, 28, 235, 29, 254, 28, 146, 209, 9, 234, 46, 73, 6, 224, 210, 77, 66, 58, 110, 36, 183, 97, 197, 187, 222, 171, 99, 81, 254, 65, 144, 67, 60, 153, 149, 98, 219, 192, 221, 52, 245, 209, 87, 39, 252, 41, 21, 68, 78, 110, 131, 249, 162};
.global .align 16 .b8 __cudart_sin_cos_coeffs[128] = {70, 210, 176, 44, 241, 229, 90, 190, 146, 227, 172, 105, 227, 29, 199, 62, 161, 98, 219, 25, 160, 1, 42, 191, 24, 8, 17, 17, 17, 17, 129, 63, 84, 85, 85, 85, 85, 85, 197, 191, 0, 0, 0, 0, 0, 0, 0, 0, 0, 0, 0, 0, 0, 0, 0, 0, 100, 129, 253, 32, 131, 255, 168, 189, 40, 133, 239, 193, 167, 238, 33, 62, 217, 230, 6, 142, 79, 126, 146, 190, 233, 188, 221, 25, 160, 1, 250, 62, 71, 93, 193, 22, 108, 193, 86, 191, 81, 85, 85, 85, 85, 85, 165, 63, 0, 0, 0, 0, 0, 0, 224, 191, 0, 0, 0, 0, 0, 0, 240, 63};

.visible .entry _Z8apply_f1diPd(
	.param .f64 _Z8apply_f1diPd_param_0,
	.param .u32 _Z8apply_f1diPd_param_1,
	.param .u64 .ptr .align 1 _Z8apply_f1diPd_param_2
)
{
	.reg .pred 	%p<5>;
	.reg .b32 	%r<16>;
	.reg .b64 	%rd<9>;
	.reg .b64 	%fd<36>;

	ld.param.f64 	%fd7, [_Z8apply_f1diPd_param_0];
	ld.param.u32 	%r5, [_Z8apply_f1diPd_param_1];
	ld.param.u64 	%rd1, [_Z8apply_f1diPd_param_2];
	mov.u32 	%r6, %ntid.x;
	mov.u32 	%r7, %ctaid.x;
	mov.u32 	%r8, %tid.x;
	mad.lo.s32 	%r1, %r6, %r7, %r8;
	add.s32 	%r9, %r5, %r1;
	cvt.rn.f64.s32 	%fd8, %r9;
	mul.f64 	%fd1, %fd7, %fd8;
	abs.f64 	%fd2, %fd1;
	setp.neu.f64 	%p1, %fd2, 0d7FF0000000000000;
	@%p1 bra 	$L__BB0_2;
	mov.f64 	%fd14, 0d0000000000000000;
	mul.rn.f64 	%fd35, %fd1, %fd14;
	mov.b32 	%r15, 0;
	bra.uni 	$L__BB0_4;
$L__BB0_2:
	mul.f64 	%fd9, %fd1, 0d3FE45F306DC9C883;
	cvt.rni.s32.f64 	%r15, %fd9;
	cvt.rn.f64.s32 	%fd10, %r15;
	fma.rn.f64 	%fd11, %fd10, 0dBFF921FB54442D18, %fd1;
	fma.rn.f64 	%fd12, %fd10, 0dBC91A62633145C00, %fd11;
	fma.rn.f64 	%fd35, %fd10, 0dB97B839A252049C0, %fd12;
	setp.ltu.f64 	%p2, %fd2, 0d41E0000000000000;
	@%p2 bra 	$L__BB0_4;
	{ // callseq 0, 0
	.param .b64 param0;
	st.param.f64 	[param0], %fd1;
	.param .align 16 .b8 retval0[16];
	call.uni (retval0), 
	__internal_trig_reduction_slowpathd, 
	(
	param0
	);
	ld.param.f64 	%fd35, [retval0];
	ld.param.b32 	%r15, [retval0+8];
	} // callseq 0
$L__BB0_4:
	cvta.to.global.u64 	%rd2, %rd1;
	shl.b32 	%r12, %r15, 6;
	cvt.u64.u32 	%rd3, %r12;
	and.b64  	%rd4, %rd3, 64;
	mov.u64 	%rd5, __cudart_sin_cos_coeffs;
	add.s64 	%rd6, %rd5, %rd4;
	mul.rn.f64 	%fd15, %fd35, %fd35;
	and.b32  	%r13, %r15, 1;
	setp.eq.b32 	%p3, %r13, 1;
	selp.f64 	%fd16, 0dBDA8FF8320FD8164, 0d3DE5DB65F9785EBA, %p3;
	ld.global.nc.v2.f64 	{%fd17, %fd18}, [%rd6];
	fma.rn.f64 	%fd19, %fd16, %fd15, %fd17;
	fma.rn.f64 	%fd20, %fd19, %fd15, %fd18;
	ld.global.nc.v2.f64 	{%fd21, %fd22}, [%rd6+16];
	fma.rn.f64 	%fd23, %fd20, %fd15, %fd21;
	fma.rn.f64 	%fd24, %fd23, %fd15, %fd22;
	ld.global.nc.v2.f64 	{%fd25, %fd26}, [%rd6+32];
	fma.rn.f64 	%fd27, %fd24, %fd15, %fd25;
	fma.rn.f64 	%fd28, %fd27, %fd15, %fd26;
	fma.rn.f64 	%fd29, %fd28, %fd35, %fd35;
	fma.rn.f64 	%fd30, %fd28, %fd15, 0d3FF0000000000000;
	selp.f64 	%fd31, %fd30, %fd29, %p3;
	and.b32  	%r14, %r15, 2;
	setp.eq.s32 	%p4, %r14, 0;
	mov.f64 	%fd32, 0d0000000000000000;
	sub.f64 	%fd33, %fd32, %fd31;
	selp.f64 	%fd34, %fd31, %fd33, %p4;
	mul.wide.s32 	%rd7, %r1, 8;
	add.s64 	%rd8, %rd2, %rd7;
	st.global.f64 	[%rd8], %fd34;
	ret;

}
	// .globl	_Z8apply_f2diPd
.visible .entry _Z8apply_f2diPd(
	.param .f64 _Z8apply_f2diPd_param_0,
	.param .u32 _Z8apply_f2diPd_param_1,
	.param .u64 .ptr .align 1 _Z8apply_f2diPd_param_2
)
{
	.reg .pred 	%p<5>;
	.reg .b32 	%r<19>;
	.reg .b64 	%rd<9>;
	.reg .b64 	%fd<38>;

	ld.param.f64 	%fd8, [_Z8apply_f2diPd_param_0];
	ld.param.u32 	%r7, [_Z8apply_f2diPd_param_1];
	ld.param.u64 	%rd1, [_Z8apply_f2diPd_param_2];
	mov.u32 	%r8, %ntid.x;
	mov.u32 	%r9, %ctaid.x;
	mov.u32 	%r10, %tid.x;
	mad.lo.s32 	%r1, %r8, %r9, %r10;
	add.s32 	%r11, %r7, %r1;
	cvt.rn.f64.s32 	%fd9, %r11;
	mul.f64 	%fd1, %fd8, %fd9;
	abs.f64 	%fd2, %fd1;
	setp.neu.f64 	%p1, %fd2, 0d7FF0000000000000;
	@%p1 bra 	$L__BB1_2;
	mov.f64 	%fd15, 0d0000000000000000;
	mul.rn.f64 	%fd37, %fd1, %fd15;
	mov.b32 	%r18, 1;
	bra.uni 	$L__BB1_5;
$L__BB1_2:
	mul.f64 	%fd10, %fd1, 0d3FE45F306DC9C883;
	cvt.rni.s32.f64 	%r17, %fd10;
	cvt.rn.f64.s32 	%fd11, %r17;
	fma.rn.f64 	%fd12, %fd11, 0dBFF921FB54442D18, %fd1;
	fma.rn.f64 	%fd13, %fd11, 0dBC91A62633145C00, %fd12;
	fma.rn.f64 	%fd37, %fd11, 0dB97B839A252049C0, %fd13;
	setp.ltu.f64 	%p2, %fd2, 0d41E0000000000000;
	@%p2 bra 	$L__BB1_4;
	{ // callseq 1, 0
	.param .b64 param0;
	st.param.f64 	[param0], %fd1;
	.param .align 16 .b8 retval0[16];
	call.uni (retval0), 
	__internal_trig_reduction_slowpathd, 
	(
	param0
	);
	ld.param.f64 	%fd37, [retval0];
	ld.param.b32 	%r17, [retval0+8];
	} // callseq 1
$L__BB1_4:
	add.s32 	%r18, %r17, 1;
$L__BB1_5:
	cvta.to.global.u64 	%rd2, %rd1;
	shl.b32 	%r14, %r18, 6;
	cvt.u64.u32 	%rd3, %r14;
	and.b64  	%rd4, %rd3, 64;
	mov.u64 	%rd5, __cudart_sin_cos_coeffs;
	add.s64 	%rd6, %rd5, %rd4;
	mul.rn.f64 	%fd16, %fd37, %fd37;
	and.b32  	%r15, %r18, 1;
	setp.eq.b32 	%p3, %r15, 1;
	selp.f64 	%fd17, 0dBDA8FF8320FD8164, 0d3DE5DB65F9785EBA, %p3;
	ld.global.nc.v2.f64 	{%fd18, %fd19}, [%rd6];
	fma.rn.f64 	%fd20, %fd17, %fd16, %fd18;
	fma.rn.f64 	%fd21, %fd20, %fd16, %fd19;
	ld.global.nc.v2.f64 	{%fd22, %fd23}, [%rd6+16];
	fma.rn.f64 	%fd24, %fd21, %fd16, %fd22;
	fma.rn.f64 	%fd25, %fd24, %fd16, %fd23;
	ld.global.nc.v2.f64 	{%fd26, %fd27}, [%rd6+32];
	fma.rn.f64 	%fd28, %fd25, %fd16, %fd26;
	fma.rn.f64 	%fd29, %fd28, %fd16, %fd27;
	fma.rn.f64 	%fd30, %fd29, %fd37, %fd37;
	fma.rn.f64 	%fd31, %fd29, %fd16, 0d3FF0000000000000;
	selp.f64 	%fd32, %fd31, %fd30, %p3;
	and.b32  	%r16, %r18, 2;
	setp.eq.s32 	%p4, %r16, 0;
	mov.f64 	%fd33, 0d0000000000000000;
	sub.f64 	%fd34, %fd33, %fd32;
	selp.f64 	%fd35, %fd32, %fd34, %p4;
	mul.wide.s32 	%rd7, %r1, 8;
	add.s64 	%rd8, %rd2, %rd7;
	st.global.f64 	[%rd8], %fd35;
	ret;

}
.func  (.param .align 16 .b8 func_retval0[16]) __internal_trig_reduction_slowpathd(
	.param .b64 __internal_trig_reduction_slowpathd_param_0
)
{
	.local .align 8 .b8 	__local_depot2[40];
	.reg .b64 	%SP;
	.reg .b64 	%SPL;
	.reg .pred 	%p<10>;
	.reg .b32 	%r<47>;
	.reg .b64 	%rd<74>;
	.reg .b64 	%fd<5>;

	mov.u64 	%SPL, __local_depot2;
	ld.param.f64 	%fd4, [__internal_trig_reduction_slowpathd_param_0];
	add.u64 	%rd1, %SPL, 0;
	{
	.reg .b32 %temp; 
	mov.b64 	{%temp, %r1}, %fd4;
	}
	shr.u32 	%r2, %r1, 20;
	and.b32  	%r3, %r2, 2047;
	setp.eq.s32 	%p1, %r3, 2047;
	mov.b32 	%r46, 0;
	@%p1 bra 	$L__BB2_9;
	add.s32 	%r20, %r3, -1024;
	mov.b64 	%rd20, %fd4;
	shl.b64 	%rd2, %rd20, 11;
	shr.u32 	%r4, %r20, 6;
	sub.s32 	%r45, 15, %r4;
	sub.s32 	%r21, 19, %r4;
	setp.lt.u32 	%p2, %r20, 128;
	selp.b32 	%r6, 18, %r21, %p2;
	setp.ge.s32 	%p3, %r45, %r6;
	mov.b64 	%rd70, 0;
	@%p3 bra 	$L__BB2_4;
	add.s32 	%r23, %r6, %r4;
	neg.s32 	%r43, %r23;
	or.b64  	%rd3, %rd2, -9223372036854775808;
	mov.b64 	%rd70, 0;
	mov.b32 	%r42, 0;
	mov.u64 	%rd25, __cudart_i2opi_d;
	mov.u32 	%r44, %r45;
$L__BB2_3:
	.pragma "nounroll";
	mul.wide.s32 	%rd22, %r42, 8;
	add.s64 	%rd23, %rd1, %rd22;
	mul.wide.s32 	%rd24, %r44, 8;
	add.s64 	%rd26, %rd25, %rd24;
	ld.global.nc.u64 	%rd27, [%rd26];
	{
	.reg .u32 %r0, %r1, %r2, %r3, %alo, %ahi, %blo, %bhi, %clo, %chi;
	mov.b64 	{%alo,%ahi}, %rd27;
	mov.b64 	{%blo,%bhi}, %rd3;
	mov.b64 	{%clo,%chi}, %rd70;
	mad.lo.cc.u32 	%r0, %alo, %blo, %clo;
	madc.hi.cc.u32 	%r1, %alo, %blo, %chi;
	madc.hi.u32 	%r2, %alo, %bhi, 0;
	mad.lo.cc.u32 	%r1, %alo, %bhi, %r1;
	madc.hi.cc.u32 	%r2, %ahi, %blo, %r2;
	madc.hi.u32 	%r3, %ahi, %bhi, 0;
	mad.lo.cc.u32 	%r1, %ahi, %blo, %r1;
	madc.lo.cc.u32 	%r2, %ahi, %bhi, %r2;
	addc.u32 	%r3, %r3, 0;
	mov.b64 	%rd28, {%r0,%r1};
	mov.b64 	%rd70, {%r2,%r3};
	}
	st.local.u64 	[%rd23], %rd28;
	add.s32 	%r44, %r44, 1;
	add.s32 	%r43, %r43, 1;
	add.s32 	%r42, %r42, 1;
	setp.ne.s32 	%p4, %r43, -15;
	mov.u32 	%r45, %r6;
	@%p4 bra 	$L__BB2_3;
$L__BB2_4:
	cvt.s64.s32 	%rd29, %r45;
	cvt.u64.u32 	%rd30, %r4;
	add.s64 	%rd31, %rd30, %rd29;
	shl.b64 	%rd32, %rd31, 3;
	add.s64 	%rd33, %rd1, %rd32;
	st.local.u64 	[%rd33+-120], %rd70;
	and.b32  	%r15, %r2, 63;
	ld.local.u64 	%rd72, [%rd1+16];
	ld.local.u64 	%rd71, [%rd1+24];
	setp.eq.s32 	%p5, %r15, 0;
	@%p5 bra 	$L__BB2_6;
	shl.b64 	%rd34, %rd71, %r15;
	shr.u64 	%rd35, %rd72, 1;
	xor.b32  	%r24, %r15, 63;
	shr.u64 	%rd36, %rd35, %r24;
	or.b64  	%rd71, %rd34, %rd36;
	ld.local.u64 	%rd37, [%rd1+8];
	shl.b64 	%rd38, %rd72, %r15;
	shr.u64 	%rd39, %rd37, 1;
	shr.u64 	%rd40, %rd39, %r24;
	or.b64  	%rd72, %rd38, %rd40;
$L__BB2_6:
	and.b32  	%r25, %r1, -2147483648;
	shr.u64 	%rd41, %rd71, 62;
	cvt.u32.u64 	%r26, %rd41;
	mov.b64 	{%r27, %r28}, %rd71;
	mov.b64 	{%r29, %r30}, %rd72;
	shf.l.wrap.b32 	%r31, %r30, %r27, 2;
	shf.l.wrap.b32 	%r32, %r27, %r28, 2;
	mov.b64 	%rd42, {%r31, %r32};
	shl.b64 	%rd43, %rd72, 2;
	shr.u64 	%rd44, %rd42, 63;
	cvt.u32.u64 	%r33, %rd44;
	add.s32 	%r34, %r33, %r26;
	setp.eq.s32 	%p6, %r25, 0;
	neg.s32 	%r35, %r34;
	selp.b32 	%r46, %r34, %r35, %p6;
	setp.gt.s64 	%p7, %rd42, -1;
	mov.b64 	%rd45, 0;
	{
	.reg .u32 %r0, %r1, %r2, %r3, %a0, %a1, %a2, %a3, %b0, %b1, %b2, %b3;
	mov.b64 	{%a0,%a1}, %rd45;
	mov.b64 	{%a2,%a3}, %rd45;
	mov.b64 	{%b0,%b1}, %rd43;
	mov.b64 	{%b2,%b3}, %rd42;
	sub.cc.u32 	%r0, %a0, %b0;
	subc.cc.u32 	%r1, %a1, %b1;
	subc.cc.u32 	%r2, %a2, %b2;
	subc.u32 	%r3, %a3, %b3;
	mov.b64 	%rd46, {%r0,%r1};
	mov.b64 	%rd47, {%r2,%r3};
	}
	xor.b32  	%r36, %r25, -2147483648;
	selp.b64 	%rd73, %rd42, %rd47, %p7;
	selp.b64 	%rd14, %rd43, %rd46, %p7;
	selp.b32 	%r17, %r25, %r36, %p7;
	clz.b64 	%r37, %rd73;
	cvt.u64.u32 	%rd15, %r37;
	setp.eq.s32 	%p8, %r37, 0;
	@%p8 bra 	$L__BB2_8;
	cvt.u32.u64 	%r38, %rd15;
	and.b32  	%r39, %r38, 63;
	shl.b64 	%rd48, %rd73, %r39;
	shr.u64 	%rd49, %rd14, 1;
	not.b32 	%r40, %r38;
	and.b32  	%r41, %r40, 63;
	shr.u64 	%rd50, %rd49, %r41;
	or.b64  	%rd73, %rd48, %rd50;
$L__BB2_8:
	mov.b64 	%rd51, -3958705157555305931;
	{
	.reg .u32 %r0, %r1, %r2, %r3, %alo, %ahi, %blo, %bhi;
	mov.b64 	{%alo,%ahi}, %rd73;
	mov.b64 	{%blo,%bhi}, %rd51;
	mul.lo.u32 	%r0, %alo, %blo;
	mul.hi.u32 	%r1, %alo, %blo;
	mad.lo.cc.u32 	%r1, %alo, %bhi, %r1;
	madc.hi.u32 	%r2, %alo, %bhi, 0;
	mad.lo.cc.u32 	%r1, %ahi, %blo, %r1;
	madc.hi.cc.u32 	%r2, %ahi, %blo, %r2;
	madc.hi.u32 	%r3, %ahi, %bhi, 0;
	mad.lo.cc.u32 	%r2, %ahi, %bhi, %r2;
	addc.u32 	%r3, %r3, 0;
	mov.b64 	%rd52, {%r0,%r1};
	mov.b64 	%rd53, {%r2,%r3};
	}
	setp.gt.s64 	%p9, %rd53, 0;
	{
	.reg .u32 %r0, %r1, %r2, %r3, %a0, %a1, %a2, %a3, %b0, %b1, %b2, %b3;
	mov.b64 	{%a0,%a1}, %rd52;
	mov.b64 	{%a2,%a3}, %rd53;
	mov.b64 	{%b0,%b1}, %rd52;
	mov.b64 	{%b2,%b3}, %rd53;
	add.cc.u32 	%r0, %a0, %b0;
	addc.cc.u32 	%r1, %a1, %b1;
	addc.cc.u32 	%r2, %a2, %b2;
	addc.u32 	%r3, %a3, %b3;
	mov.b64 	%rd54, {%r0,%r1};
	mov.b64 	%rd55, {%r2,%r3};
	}
	selp.b64 	%rd56, %rd55, %rd53, %p9;
	selp.s64 	%rd57, -1, 0, %p9;
	sub.s64 	%rd58, %rd57, %rd15;
	cvt.u64.u32 	%rd59, %r17;
	shl.b64 	%rd60, %rd59, 32;
	add.s64 	%rd61, %rd56, 1;
	shr.u64 	%rd62, %rd61, 10;
	add.s64 	%rd63, %rd62, 1;
	shr.u64 	%rd64, %rd63, 1;
	shl.b64 	%rd65, %rd58, 52;
	add.s64 	%rd66, %rd65, %rd64;
	add.s64 	%rd67, %rd66, 4602678819172646912;
	or.b64  	%rd68, %rd67, %rd60;
	mov.b64 	%fd4, %rd68;
$L__BB2_9:
	st.param.f64 	[func_retval0], %fd4;
	st.param.b32 	[func_retval0+8], %r46;
	ret;

}


// ===== COMPILED SASS (sm_100) =====

	.target	sm_100

	.elftype	@"ET_EXEC"


//--------------------- .note.nv.tkinfo           --------------------------
	.section	.note.nv.tkinfo,"",@"SHT_NOTE"
	.sectionflags	@"SHF_NOTE_NV_TKINFO"
	.tkinfo
        /*0018*/ 	.word	0x00000002
        /*0030*/ 	.string	""
        /*0030*/ 	.string	"ptxas"
        /*0030*/ 	.string	"Cuda compilation tools, release 13.0, V13.0.88"
        /*0030*/ 	.string	"Build cuda_13.0.r13.0/compiler.36424714_0"
        /*0030*/ 	.string	"-arch sm_100 -m 64 "



//--------------------- .note.nv.cuinfo           --------------------------
	.section	.note.nv.cuinfo,"",@"SHT_NOTE"
	.sectionflags	@"SHF_NOTE_NV_CUINFO"
        /*0018*/ 	.short	0x0002
        /*001a*/ 	.short	0x0064
        /*001c*/ 	.short	0x0082
	.zero		2


//--------------------- .nv.info                  --------------------------
	.section	.nv.info,"",@"SHT_CUDA_INFO"
	.align	4


	//----- nvinfo : EIATTR_REGCOUNT
	.align		4
        /*0000*/ 	.byte	0x04, 0x2f
        /*0002*/ 	.short	(.L_3 - .L_2)
	.align		4
.L_2:
        /*0004*/ 	.word	index@(_Z8apply_f1diPd)
        /*0008*/ 	.word	0x0000001c


	//----- nvinfo : EIATTR_FRAME_SIZE
	.align		4
.L_3:
        /*000c*/ 	.byte	0x04, 0x11
        /*000e*/ 	.short	(.L_5 - .L_4)
	.align		4
.L_4:
        /*0010*/ 	.word	index@($_Z8apply_f1diPd$__internal_trig_reduction_slowpathd)
        /*0014*/ 	.word	0x00000028


	//----- nvinfo : EIATTR_FRAME_SIZE
	.align		4
.L_5:
        /*0018*/ 	.byte	0x04, 0x11
        /*001a*/ 	.short	(.L_7 - .L_6)
	.align		4
.L_6:
        /*001c*/ 	.word	index@(_Z8apply_f1diPd)
        /*0020*/ 	.word	0x00000028


	//----- nvinfo : EIATTR_REGCOUNT
	.align		4
.L_7:
        /*0024*/ 	.byte	0x04, 0x2f
        /*0026*/ 	.short	(.L_9 - .L_8)
	.align		4
.L_8:
        /*0028*/ 	.word	index@(_Z8apply_f2diPd)
        /*002c*/ 	.word	0x0000001c


	//----- nvinfo : EIATTR_FRAME_SIZE
	.align		4
.L_9:
        /*0030*/ 	.byte	0x04, 0x11
        /*0032*/ 	.short	(.L_11 - .L_10)
	.align		4
.L_10:
        /*0034*/ 	.word	index@($_Z8apply_f2diPd$__internal_trig_reduction_slowpathd)
        /*0038*/ 	.word	0x00000028


	//----- nvinfo : EIATTR_FRAME_SIZE
	.align		4
.L_11:
        /*003c*/ 	.byte	0x04, 0x11
        /*003e*/ 	.short	(.L_13 - .L_12)
	.align		4
.L_12:
        /*0040*/ 	.word	index@(_Z8apply_f2diPd)
        /*0044*/ 	.word	0x00000028


	//----- nvinfo : EIATTR_MIN_STACK_SIZE
	.align		4
.L_13:
        /*0048*/ 	.byte	0x04, 0x12
        /*004a*/ 	.short	(.L_15 - .L_14)
	.align		4
.L_14:
        /*004c*/ 	.word	index@(_Z8apply_f2diPd)
        /*0050*/ 	.word	0x00000028


	//----- nvinfo : EIATTR_MIN_STACK_SIZE
	.align		4
.L_15:
        /*0054*/ 	.byte	0x04, 0x12
        /*0056*/ 	.short	(.L_17 - .L_16)
	.align		4
.L_16:
        /*0058*/ 	.word	index@(_Z8apply_f1diPd)
        /*005c*/ 	.word	0x00000028
.L_17:


//--------------------- .nv.compat                --------------------------
	.section	.nv.compat,"",@"SHT_CUDA_COMPAT_INFO"
	.align	4
        /*0000*/ 	.byte	0x02, 0x09, 0x00, 0x00, 0x02, 0x02, 0x01, 0x00, 0x02, 0x05, 0x05, 0x00, 0x03, 0x07, 0x01, 0x01
        /*0010*/ 	.byte	0x02, 0x03, 0x00, 0x00, 0x02, 0x06, 0x01, 0x00, 0x04, 0x0b, 0x08, 0x00, 0x01, 0x00, 0x00, 0x00
        /*0020*/ 	.byte	0x00, 0x00, 0x00, 0x00


//--------------------- .nv.info._Z8apply_f2diPd  --------------------------
	.section	.nv.info._Z8apply_f2diPd,"",@"SHT_CUDA_INFO"
	.sectionflags	@""
	.align	4


	//----- nvinfo : EIATTR_CUDA_API_VERSION
	.align		4
        /*0000*/ 	.byte	0x04, 0x37
        /*0002*/ 	.short	(.L_19 - .L_18)
.L_18:
        /*0004*/ 	.word	0x00000082


	//----- nvinfo : EIATTR_KPARAM_INFO
	.align		4
.L_19:
        /*0008*/ 	.byte	0x04, 0x17
        /*000a*/ 	.short	(.L_21 - .L_20)
.L_20:
        /*000c*/ 	.word	0x00000000
        /*0010*/ 	.short	0x0002
        /*0012*/ 	.short	0x0010
        /*0014*/ 	.byte	0x00, 0xf5, 0x21, 0x00


	//----- nvinfo : EIATTR_KPARAM_INFO
	.align		4
.L_21:
        /*0018*/ 	.byte	0x04, 0x17
        /*001a*/ 	.short	(.L_23 - .L_22)
.L_22:
        /*001c*/ 	.word	0x00000000
        /*0020*/ 	.short	0x0001
        /*0022*/ 	.short	0x0008
        /*0024*/ 	.byte	0x00, 0xf0, 0x11, 0x00


	//----- nvinfo : EIATTR_KPARAM_INFO
	.align		4
.L_23:
        /*0028*/ 	.byte	0x04, 0x17
        /*002a*/ 	.short	(.L_25 - .L_24)
.L_24:
        /*002c*/ 	.word	0x00000000
        /*0030*/ 	.short	0x0000
        /*0032*/ 	.short	0x0000
        /*0034*/ 	.byte	0x00, 0xf0, 0x21, 0x00


	//----- nvinfo : EIATTR_SPARSE_MMA_MASK
	.align		4
.L_25:
        /*0038*/ 	.byte	0x03, 0x50
        /*003a*/ 	.short	0x0000


	//----- nvinfo : EIATTR_MAXREG_COUNT
	.align		4
        /*003c*/ 	.byte	0x03, 0x1b
        /*003e*/ 	.short	0x00ff


	//----- nvinfo : EIATTR_MERCURY_ISA_VERSION
	.align		4
        /*0040*/ 	.byte	0x03, 0x5f
        /*0042*/ 	.short	0x0101


	//----- nvinfo : EIATTR_VRC_CTA_INIT_COUNT
	.align		4
        /*0044*/ 	.byte	0x02, 0x4a
	.zero		1
	.zero		1


	//----- nvinfo : EIATTR_EXIT_INSTR_OFFSETS
	.align		4
        /*0048*/ 	.byte	0x04, 0x1c
        /*004a*/ 	.short	(.L_27 - .L_26)


	//   ....[0]....
.L_26:
        /*004c*/ 	.word	0x00000470


	//----- nvinfo : EIATTR_CRS_STACK_SIZE
	.align		4
.L_27:
        /*0050*/ 	.byte	0x04, 0x1e
        /*0052*/ 	.short	(.L_29 - .L_28)
.L_28:
        /*0054*/ 	.word	0x00000000


	//----- nvinfo : EIATTR_CBANK_PARAM_SIZE
	.align		4
.L_29:
        /*0058*/ 	.byte	0x03, 0x19
        /*005a*/ 	.short	0x0018


	//----- nvinfo : EIATTR_PARAM_CBANK
	.align		4
        /*005c*/ 	.byte	0x04, 0x0a
        /*005e*/ 	.short	(.L_31 - .L_30)
	.align		4
.L_30:
        /*0060*/ 	.word	index@(.nv.constant0._Z8apply_f2diPd)
        /*0064*/ 	.short	0x0380
        /*0066*/ 	.short	0x0018


	//----- nvinfo : EIATTR_SW_WAR
	.align		4
.L_31:
        /*0068*/ 	.byte	0x04, 0x36
        /*006a*/ 	.short	(.L_33 - .L_32)
.L_32:
        /*006c*/ 	.word	0x00000008
.L_33:


//--------------------- .nv.info._Z8apply_f1diPd  --------------------------
	.section	.nv.info._Z8apply_f1diPd,"",@"SHT_CUDA_INFO"
	.sectionflags	@""
	.align	4


	//----- nvinfo : EIATTR_CUDA_API_VERSION
	.align		4
        /*0000*/ 	.byte	0x04, 0x37
        /*0002*/ 	.short	(.L_35 - .L_34)
.L_34:
        /*0004*/ 	.word	0x00000082


	//----- nvinfo : EIATTR_KPARAM_INFO
	.align		4
.L_35:
        /*0008*/ 	.byte	0x04, 0x17
        /*000a*/ 	.short	(.L_37 - .L_36)
.L_36:
        /*000c*/ 	.word	0x00000000
        /*0010*/ 	.short	0x0002
        /*0012*/ 	.short	0x0010
        /*0014*/ 	.byte	0x00, 0xf5, 0x21, 0x00


	//----- nvinfo : EIATTR_KPARAM_INFO
	.align		4
.L_37:
        /*0018*/ 	.byte	0x04, 0x17
        /*001a*/ 	.short	(.L_39 - .L_38)
.L_38:
        /*001c*/ 	.word	0x00000000
        /*0020*/ 	.short	0x0001
        /*0022*/ 	.short	0x0008
        /*0024*/ 	.byte	0x00, 0xf0, 0x11, 0x00


	//----- nvinfo : EIATTR_KPARAM_INFO
	.align		4
.L_39:
        /*0028*/ 	.byte	0x04, 0x17
        /*002a*/ 	.short	(.L_41 - .L_40)
.L_40:
        /*002c*/ 	.word	0x00000000
        /*0030*/ 	.short	0x0000
        /*0032*/ 	.short	0x0000
        /*0034*/ 	.byte	0x00, 0xf0, 0x21, 0x00


	//----- nvinfo : EIATTR_SPARSE_MMA_MASK
	.align		4
.L_41:
        /*0038*/ 	.byte	0x03, 0x50
        /*003a*/ 	.short	0x0000


	//----- nvinfo : EIATTR_MAXREG_COUNT
	.align		4
        /*003c*/ 	.byte	0x03, 0x1b
        /*003e*/ 	.short	0x00ff


	//----- nvinfo : EIATTR_MERCURY_ISA_VERSION
	.align		4
        /*0040*/ 	.byte	0x03, 0x5f
        /*0042*/ 	.short	0x0101


	//----- nvinfo : EIATTR_VRC_CTA_INIT_COUNT
	.align		4
        /*0044*/ 	.byte	0x02, 0x4a
	.zero		1
	.zero		1


	//----- nvinfo : EIATTR_EXIT_INSTR_OFFSETS
	.align		4
        /*0048*/ 	.byte	0x04, 0x1c
        /*004a*/ 	.short	(.L_43 - .L_42)


	//   ....[0]....
.L_42:
        /*004c*/ 	.word	0x00000440


	//----- nvinfo : EIATTR_CRS_STACK_SIZE
	.align		4
.L_43:
        /*0050*/ 	.byte	0x04, 0x1e
        /*0052*/ 	.short	(.L_45 - .L_44)
.L_44:
        /*0054*/ 	.word	0x00000000


	//----- nvinfo : EIATTR_CBANK_PARAM_SIZE
	.align		4
.L_45:
        /*0058*/ 	.byte	0x03, 0x19
        /*005a*/ 	.short	0x0018


	//----- nvinfo : EIATTR_PARAM_CBANK
	.align		4
        /*005c*/ 	.byte	0x04, 0x0a
        /*005e*/ 	.short	(.L_47 - .L_46)
	.align		4
.L_46:
        /*0060*/ 	.word	index@(.nv.constant0._Z8apply_f1diPd)
        /*0064*/ 	.short	0x0380
        /*0066*/ 	.short	0x0018


	//----- nvinfo : EIATTR_SW_WAR
	.align		4
.L_47:
        /*0068*/ 	.byte	0x04, 0x36
        /*006a*/ 	.short	(.L_49 - .L_48)
.L_48:
        /*006c*/ 	.word	0x00000008
.L_49:


//--------------------- .nv.callgraph             --------------------------
	.section	.nv.callgraph,"",@"SHT_CUDA_CALLGRAPH"
	.align	4
	.sectionentsize	8
	.align		4
        /*0000*/ 	.word	0x00000000
	.align		4
        /*0004*/ 	.word	0xffffffff
	.align		4
        /*0008*/ 	.word	0x00000000
	.align		4
        /*000c*/ 	.word	0xfffffffe
	.align		4
        /*0010*/ 	.word	0x00000000
	.align		4
        /*0014*/ 	.word	0xfffffffd
	.align		4
        /*0018*/ 	.word	0x00000000
	.align		4
        /*001c*/ 	.word	0xfffffffc


//--------------------- .nv.constant4             --------------------------
	.section	.nv.constant4,"a",@progbits
	.align	8
	.align		8
.nv.constant4:
        /*0000*/ 	.dword	__cudart_i2opi_d
	.align		8
        /*0008*/ 	.dword	__cudart_sin_cos_coeffs


//--------------------- .text._Z8apply_f2diPd     --------------------------
	.section	.text._Z8apply_f2diPd,"ax",@progbits
	.align	128
        .global         _Z8apply_f2diPd
        .type           _Z8apply_f2diPd,@function
        .size           _Z8apply_f2diPd,(.L_x_22 - _Z8apply_f2diPd)
        .other          _Z8apply_f2diPd,@"STO_CUDA_ENTRY STV_DEFAULT"
_Z8apply_f2diPd:
.text._Z8apply_f2diPd:
[----:B------:R-:W0:Y:S01]  /*0000*/  LDC R1, c[0x0][0x37c] ;  /* 0x0000df00ff017b82 */ /* 0x000e220000000800 */
[----:B------:R-:W1:Y:S01]  /*0010*/  S2R R10, SR_CTAID.X ;  /* 0x00000000000a7919 */ /* 0x000e620000002500 */
[----:B------:R-:W1:Y:S01]  /*0020*/  LDCU UR4, c[0x0][0x360] ;  /* 0x00006c00ff0477ac */ /* 0x000e620008000800 */
[----:B------:R-:W-:Y:S01]  /*0030*/  BSSY.RECONVERGENT B1, `(.L_x_0) ;  /* 0x0000023000017945 */ /* 0x000fe20003800200 */
[----:B0-----:R-:W-:Y:S01]  /*0040*/  VIADD R1, R1, 0xffffffd8 ;  /* 0xffffffd801017836 */ /* 0x001fe20000000000 */
[----:B------:R-:W1:Y:S01]  /*0050*/  S2R R3, SR_TID.X ;  /* 0x0000000000037919 */ /* 0x000e620000002100 */
[----:B------:R-:W0:Y:S01]  /*0060*/  LDCU UR5, c[0x0][0x388] ;  /* 0x00007100ff0577ac */ /* 0x000e220008000800 */
[----:B-1----:R-:W-:-:S04]  /*0070*/  IMAD R10, R10, UR4, R3 ;  /* 0x000000040a0a7c24 */ /* 0x002fc8000f8e0203 */
[----:B0-----:R-:W-:Y:S01]  /*0080*/  VIADD R4, R10, UR5 ;  /* 0x000000050a047c36 */ /* 0x001fe20008000000 */
[----:B------:R-:W0:Y:S03]  /*0090*/  LDCU.64 UR4, c[0x0][0x380] ;  /* 0x00007000ff0477ac */ /* 0x000e260008000a00 */
[----:B------:R-:W0:Y:S02]  /*00a0*/  I2F.F64 R16, R4 ;  /* 0x0000000400107312 */ /* 0x000e240000201c00 */
[----:B0-----:R-:W-:Y:S01]  /*00b0*/  DMUL R16, R16, UR4 ;  /* 0x0000000410107c28 */ /* 0x001fe20008000000 */
[----:B------:R-:W0:Y:S07]  /*00c0*/  LDCU.64 UR4, c[0x0][0x358] ;  /* 0x00006b00ff0477ac */ /* 0x000e2e0008000a00 */
[----:B------:R-:W-:-:S14]  /*00d0*/  DSETP.NEU.AND P0, PT, |R16|, +INF , PT ;  /* 0x7ff000001000742a */ /* 0x000fdc0003f0d200 */
[----:B------:R-:W-:Y:S01]  /*00e0*/  @!P0 DMUL R2, RZ, R16 ;  /* 0x00000010ff028228 */ /* 0x000fe20000000000 */
[----:B------:R-:W-:Y:S01]  /*00f0*/  @!P0 IMAD.MOV.U32 R0, RZ, RZ, 0x1 ;  /* 0x00000001ff008424 */ /* 0x000fe200078e00ff */
[----:B0-----:R-:W-:Y:S09]  /*0100*/  @!P0 BRA `(.L_x_1) ;  /* 0x0000000000548947 */ /* 0x001ff20003800000 */
[----:B------:R-:W-:Y:S01]  /*0110*/  UMOV UR6, 0x6dc9c883 ;  /* 0x6dc9c88300067882 */ /* 0x000fe20000000000 */
[----:B------:R-:W-:Y:S01]  /*0120*/  UMOV UR7, 0x3fe45f30 ;  /* 0x3fe45f3000077882 */ /* 0x000fe20000000000 */
[C---:B------:R-:W-:Y:S01]  /*0130*/  DSETP.GE.AND P0, PT, |R16|.reuse, 2.14748364800000000000e+09, PT ;  /* 0x41e000001000742a */ /* 0x040fe20003f06200 */
[----:B------:R-:W-:Y:S01]  /*0140*/  BSSY.RECONVERGENT B0, `(.L_x_2) ;  /* 0x0000010000007945 */ /* 0x000fe20003800200 */
[----:B------:R-:W-:Y:S01]  /*0150*/  DMUL R4, R16, UR6 ;  /* 0x0000000610047c28 */ /* 0x000fe20008000000 */
[----:B------:R-:W-:Y:S01]  /*0160*/  UMOV UR6, 0x54442d18 ;  /* 0x54442d1800067882 */ /* 0x000fe20000000000 */
[----:B------:R-:W-:-:S04]  /*0170*/  UMOV UR7, 0x3ff921fb ;  /* 0x3ff921fb00077882 */ /* 0x000fc80000000000 */
[----:B------:R-:W0:Y:S08]  /*0180*/  F2I.F64 R0, R4 ;  /* 0x0000000400007311 */ /* 0x000e300000301100 */
[----:B0-----:R-:W0:Y:S02]  /*0190*/  I2F.F64 R2, R0 ;  /* 0x0000000000027312 */ /* 0x001e240000201c00 */
[----:B0-----:R-:W-:Y:S01]  /*01a0*/  DFMA R6, R2, -UR6, R16 ;  /* 0x8000000602067c2b */ /* 0x001fe20008000010 */
[----:B------:R-:W-:Y:S01]  /*01b0*/  UMOV UR6, 0x33145c00 ;  /* 0x33145c0000067882 */ /* 0x000fe20000000000 */
[----:B------:R-:W-:-:S06]  /*01c0*/  UMOV UR7, 0x3c91a626 ;  /* 0x3c91a62600077882 */ /* 0x000fcc0000000000 */
[----:B------:R-:W-:Y:S01]  /*01d0*/  DFMA R6, R2, -UR6, R6 ;  /* 0x8000000602067c2b */ /* 0x000fe20008000006 */
[----:B------:R-:W-:Y:S01]  /*01e0*/  UMOV UR6, 0x252049c0 ;  /* 0x252049c000067882 */ /* 0x000fe20000000000 */
[----:B------:R-:W-:-:S06]  /*01f0*/  UMOV UR7, 0x397b839a ;  /* 0x397b839a00077882 */ /* 0x000fcc0000000000 */
[----:B------:R-:W-:Y:S01]  /*0200*/  DFMA R2, R2, -UR6, R6 ;  /* 0x8000000602027c2b */ /* 0x000fe20008000006 */
[----:B------:R-:W-:Y:S10]  /*0210*/  @!P0 BRA `(.L_x_3) ;  /* 0x0000000000088947 */ /* 0x000ff40003800000 */
[----:B------:R-:W-:-:S07]  /*0220*/  MOV R12, 0x240 ;  /* 0x00000240000c7802 */ /* 0x000fce0000000f00 */
[----:B------:R-:W-:Y:S05]  /*0230*/  CALL.REL.NOINC `($_Z8apply_f2diPd$__internal_trig_reduction_slowpathd) ;  /* 0x0000000000907944 */ /* 0x000fea0003c00000 */
.L_x_3:
[----:B------:R-:W-:Y:S05]  /*0240*/  BSYNC.RECONVERGENT B0 ;  /* 0x0000000000007941 */ /* 0x000fea0003800200 */
.L_x_2:
[----:B------:R-:W-:-:S07]  /*0250*/  VIADD R0, R0, 0x1 ;  /* 0x0000000100007836 */ /* 0x000fce0000000000 */
.L_x_1:
[----:B------:R-:W-:Y:S05]  /*0260*/  BSYNC.RECONVERGENT B1 ;  /* 0x0000000000017941 */ /* 0x000fea0003800200 */
.L_x_0:
[----:B------:R-:W0:Y:S01]  /*0270*/  LDCU.64 UR6, c[0x4][0x8] ;  /* 0x01000100ff0677ac */ /* 0x000e220008000a00 */
[----:B------:R-:W-:-:S05]  /*0280*/  IMAD.SHL.U32 R4, R0, 0x40, RZ ;  /* 0x0000004000047824 */ /* 0x000fca00078e00ff */
[----:B------:R-:W-:-:S04]  /*0290*/  LOP3.LUT R4, R4, 0x40, RZ, 0xc0, !PT ;  /* 0x0000004004047812 */ /* 0x000fc800078ec0ff */
[----:B0-----:R-:W-:-:S05]  /*02a0*/  IADD3 R20, P0, PT, R4, UR6, RZ ;  /* 0x0000000604147c10 */ /* 0x001fca000ff1e0ff */
[----:B------:R-:W-:-:S05]  /*02b0*/  IMAD.X R21, RZ, RZ, UR7, P0 ;  /* 0x00000007ff157e24 */ /* 0x000fca00080e06ff */
[----:B------:R-:W2:Y:S04]  /*02c0*/  LDG.E.128.CONSTANT R16, desc[UR4][R20.64] ;  /* 0x0000000414107981 */ /* 0x000ea8000c1e9d00 */
[----:B------:R-:W3:Y:S04]  /*02d0*/  LDG.E.128.CONSTANT R12, desc[UR4][R20.64+0x10] ;  /* 0x00001004140c7981 */ /* 0x000ee8000c1e9d00 */
[----:B------:R-:W4:Y:S01]  /*02e0*/  LDG.E.128.CONSTANT R4, desc[UR4][R20.64+0x20] ;  /* 0x0000200414047981 */ /* 0x000f22000c1e9d00 */
[----:B------:R-:W-:Y:S01]  /*02f0*/  LOP3.LUT R8, R0, 0x1, RZ, 0xc0, !PT ;  /* 0x0000000100087812 */ /* 0x000fe200078ec0ff */
[----:B------:R-:W-:-:S02]  /*0300*/  IMAD.MOV.U32 R22, RZ, RZ, 0x20fd8164 ;  /* 0x20fd8164ff167424 */ /* 0x000fc400078e00ff */
[----:B------:R-:W-:Y:S01]  /*0310*/  IMAD.MOV.U32 R11, RZ, RZ, 0x3da8ff83 ;  /* 0x3da8ff83ff0b7424 */ /* 0x000fe200078e00ff */
[----:B------:R-:W-:Y:S01]  /*0320*/  ISETP.NE.U32.AND P0, PT, R8, 0x1, PT ;  /* 0x000000010800780c */ /* 0x000fe20003f05070 */
[----:B------:R-:W-:-:S03]  /*0330*/  DMUL R8, R2, R2 ;  /* 0x0000000202087228 */ /* 0x000fc60000000000 */
[----:B------:R-:W-:Y:S02]  /*0340*/  FSEL R22, R22, -8.06006814911005101289e+34, !P0 ;  /* 0xf9785eba16167808 */ /* 0x000fe40004000000 */
[----:B------:R-:W-:-:S06]  /*0350*/  FSEL R23, -R11, 0.11223486810922622681, !P0 ;  /* 0x3de5db650b177808 */ /* 0x000fcc0004000100 */
[----:B--2---:R-:W-:-:S08]  /*0360*/  DFMA R16, R8, R22, R16 ;  /* 0x000000160810722b */ /* 0x004fd00000000010 */
[----:B------:R-:W-:-:S08]  /*0370*/  DFMA R16, R8, R16, R18 ;  /* 0x000000100810722b */ /* 0x000fd00000000012 */
[----:B---3--:R-:W-:-:S08]  /*0380*/  DFMA R12, R8, R16, R12 ;  /* 0x00000010080c722b */ /* 0x008fd0000000000c */
[----:B------:R-:W-:-:S08]  /*0390*/  DFMA R12, R8, R12, R14 ;  /* 0x0000000c080c722b */ /* 0x000fd0000000000e */
[----:B----4-:R-:W-:-:S08]  /*03a0*/  DFMA R4, R8, R12, R4 ;  /* 0x0000000c0804722b */ /* 0x010fd00000000004 */
[----:B------:R-:W-:Y:S01]  /*03b0*/  DFMA R4, R8, R4, R6 ;  /* 0x000000040804722b */ /* 0x000fe20000000006 */
[----:B------:R-:W0:Y:S07]  /*03c0*/  LDC.64 R6, c[0x0][0x390] ;  /* 0x0000e400ff067b82 */ /* 0x000e2e0000000a00 */
[----:B------:R-:W-:Y:S02]  /*03d0*/  DFMA R2, R4, R2, R2 ;  /* 0x000000020402722b */ /* 0x000fe40000000002 */
[----:B------:R-:W-:-:S10]  /*03e0*/  DFMA R4, R8, R4, 1 ;  /* 0x3ff000000804742b */ /* 0x000fd40000000004 */
[----:B------:R-:W-:Y:S02]  /*03f0*/  FSEL R4, R4, R2, !P0 ;  /* 0x0000000204047208 */ /* 0x000fe40004000000 */
[----:B------:R-:W-:Y:S02]  /*0400*/  FSEL R5, R5, R3, !P0 ;  /* 0x0000000305057208 */ /* 0x000fe40004000000 */
[----:B------:R-:W-:Y:S01]  /*0410*/  LOP3.LUT P0, RZ, R0, 0x2, RZ, 0xc0, !PT ;  /* 0x0000000200ff7812 */ /* 0x000fe2000780c0ff */
[----:B0-----:R-:W-:-:S03]  /*0420*/  IMAD.WIDE R10, R10, 0x8, R6 ;  /* 0x000000080a0a7825 */ /* 0x001fc600078e0206 */
[----:B------:R-:W-:-:S10]  /*0430*/  DADD R2, RZ, -R4 ;  /* 0x00000000ff027229 */ /* 0x000fd40000000804 */
[----:B------:R-:W-:Y:S02]  /*0440*/  FSEL R2, R4, R2, !P0 ;  /* 0x0000000204027208 */ /* 0x000fe40004000000 */
[----:B------:R-:W-:-:S05]  /*0450*/  FSEL R3, R5, R3, !P0 ;  /* 0x0000000305037208 */ /* 0x000fca0004000000 */
[----:B------:R-:W-:Y:S01]  /*0460*/  STG.E.64 desc[UR4][R10.64], R2 ;  /* 0x000000020a007986 */ /* 0x000fe2000c101b04 */
[----:B------:R-:W-:Y:S05]  /*0470*/  EXIT ;  /* 0x000000000000794d */ /* 0x000fea0003800000 */
        .type           $_Z8apply_f2diPd$__internal_trig_reduction_slowpathd,@function
        .size           $_Z8apply_f2diPd$__internal_trig_reduction_slowpathd,(.L_x_22 - $_Z8apply_f2diPd$__internal_trig_reduction_slowpathd)
$_Z8apply_f2diPd$__internal_trig_reduction_slowpathd:
[--C-:B------:R-:W-:Y:S01]  /*0480*/  SHF.R.U32.HI R6, RZ, 0x14, R17.reuse ;  /* 0x00000014ff067819 */ /* 0x100fe20000011611 */
[----:B------:R-:W-:Y:S02]  /*0490*/  IMAD.MOV.U32 R11, RZ, RZ, R16 ;  /* 0x000000ffff0b7224 */ /* 0x000fe400078e0010 */
[----:B------:R-:W-:Y:S01]  /*04a0*/  IMAD.MOV.U32 R14, RZ, RZ, R17 ;  /* 0x000000ffff0e7224 */ /* 0x000fe200078e0011 */
[----:B------:R-:W-:Y:S01]  /*04b0*/  LOP3.LUT R0, R6, 0x7ff, RZ, 0xc0, !PT ;  /* 0x000007ff06007812 */ /* 0x000fe200078ec0ff */
[----:B------:R-:W-:-:S03]  /*04c0*/  IMAD.MOV.U32 R4, RZ, RZ, RZ ;  /* 0x000000ffff047224 */ /* 0x000fc600078e00ff */
[----:B------:R-:W-:-:S13]  /*04d0*/  ISETP.NE.AND P0, PT, R0, 0x7ff, PT ;  /* 0x000007ff0000780c */ /* 0x000fda0003f05270 */
[----:B------:R-:W-:Y:S05]  /*04e0*/  @!P0 BRA `(.L_x_4) ;  /* 0x0000000800488947 */ /* 0x000fea0003800000 */
[----:B------:R-:W-:Y:S01]  /*04f0*/  VIADD R0, R0, 0xfffffc00 ;  /* 0xfffffc0000007836 */ /* 0x000fe20000000000 */
[----:B------:R-:W-:Y:S01]  /*0500*/  BSSY.RECONVERGENT B2, `(.L_x_5) ;  /* 0x000002f000027945 */ /* 0x000fe20003800200 */
[----:B------:R-:W-:-:S03]  /*0510*/  CS2R R18, SRZ ;  /* 0x0000000000127805 */ /* 0x000fc6000001ff00 */
[----:B------:R-:W-:Y:S02]  /*0520*/  SHF.R.U32.HI R7, RZ, 0x6, R0 ;  /* 0x00000006ff077819 */ /* 0x000fe40000011600 */
[----:B------:R-:W-:Y:S02]  /*0530*/  ISETP.GE.U32.AND P0, PT, R0, 0x80, PT ;  /* 0x000000800000780c */ /* 0x000fe40003f06070 */
[C---:B------:R-:W-:Y:S02]  /*0540*/  IADD3 R0, PT, PT, -R7.reuse, 0x13, RZ ;  /* 0x0000001307007810 */ /* 0x040fe40007ffe1ff */
[----:B------:R-:W-:Y:S02]  /*0550*/  IADD3 R21, PT, PT, -R7, 0xf, RZ ;  /* 0x0000000f07157810 */ /* 0x000fe40007ffe1ff */
[----:B------:R-:W-:-:S04]  /*0560*/  SEL R0, R0, 0x12, P0 ;  /* 0x0000001200007807 */ /* 0x000fc80000000000 */
[----:B------:R-:W-:-:S13]  /*0570*/  ISETP.GE.AND P0, PT, R21, R0, PT ;  /* 0x000000001500720c */ /* 0x000fda0003f06270 */
[----:B------:R-:W-:Y:S05]  /*0580*/  @P0 BRA `(.L_x_6) ;  /* 0x0000000000980947 */ /* 0x000fea0003800000 */
[----:B------:R-:W0:Y:S01]  /*0590*/  LDC.64 R8, c[0x0][0x358] ;  /* 0x0000d600ff087b82 */ /* 0x000e220000000a00 */
[C---:B------:R-:W-:Y:S01]  /*05a0*/  SHF.L.U64.HI R13, R11.reuse, 0xb, R14 ;  /* 0x0000000b0b0d7819 */ /* 0x040fe2000001020e */
[----:B------:R-:W-:Y:S01]  /*05b0*/  BSSY.RECONVERGENT B3, `(.L_x_7) ;  /* 0x0000022000037945 */ /* 0x000fe20003800200 */
[----:B------:R-:W-:Y:S01]  /*05c0*/  IMAD.SHL.U32 R11, R11, 0x800, RZ ;  /* 0x000008000b0b7824 */ /* 0x000fe200078e00ff */
[----:B------:R-:W-:Y:S01]  /*05d0*/  IADD3 R15, PT, PT, RZ, -R7, -R0 ;  /* 0x80000007ff0f7210 */ /* 0x000fe20007ffe800 */
[----:B------:R-:W-:Y:S01]  /*05e0*/  IMAD.MOV.U32 R14, RZ, RZ, RZ ;  /* 0x000000ffff0e7224 */ /* 0x000fe200078e00ff */
[----:B------:R-:W-:Y:S02]  /*05f0*/  CS2R R18, SRZ ;  /* 0x0000000000127805 */ /* 0x000fe4000001ff00 */
[----:B------:R-:W-:Y:S01]  /*0600*/  LOP3.LUT R13, R13, 0x80000000, RZ, 0xfc, !PT ;  /* 0x800000000d0d7812 */ /* 0x000fe200078efcff */
[----:B------:R-:W1:Y:S06]  /*0610*/  LDC.64 R2, c[0x4][RZ] ;  /* 0x01000000ff027b82 */ /* 0x000e6c0000000a00 */
.L_x_8:
[----:B0-----:R-:W-:Y:S01]  /*0620*/  R2UR UR6, R8 ;  /* 0x00000000080672ca */ /* 0x001fe200000e0000 */
[----:B-1----:R-:W-:Y:S01]  /*0630*/  IMAD.WIDE R4, R21, 0x8, R2 ;  /* 0x0000000815047825 */ /* 0x002fe200078e0202 */
[----:B------:R-:W-:-:S13]  /*0640*/  R2UR UR7, R9 ;  /* 0x00000000090772ca */ /* 0x000fda00000e0000 */
[----:B------:R-:W2:Y:S01]  /*0650*/  LDG.E.64.CONSTANT R4, desc[UR6][R4.64] ;  /* 0x0000000604047981 */ /* 0x000ea2000c1e9b00 */
[----:B------:R-:W-:Y:S02]  /*0660*/  VIADD R15, R15, 0x1 ;  /* 0x000000010f0f7836 */ /* 0x000fe40000000000 */
[----:B------:R-:W-:Y:S02]  /*0670*/  VIADD R21, R21, 0x1 ;  /* 0x0000000115157836 */ /* 0x000fe40000000000 */
[----:B--2---:R-:W-:-:S04]  /*0680*/  IMAD.WIDE.U32 R18, P2, R4, R11, R18 ;  /* 0x0000000b04127225 */ /* 0x004fc80007840012 */
[----:B------:R-:W-:Y:S02]  /*0690*/  IMAD R23, R4, R13, RZ ;  /* 0x0000000d04177224 */ /* 0x000fe400078e02ff */
[CC--:B------:R-:W-:Y:S02]  /*06a0*/  IMAD R16, R5.reuse, R11.reuse, RZ ;  /* 0x0000000b05107224 */ /* 0x0c0fe400078e02ff */
[----:B------:R-:W-:Y:S01]  /*06b0*/  IMAD.HI.U32 R25, R5, R11, RZ ;  /* 0x0000000b05197227 */ /* 0x000fe200078e00ff */
[----:B------:R-:W-:-:S03]  /*06c0*/  IADD3 R19, P0, PT, R23, R19, RZ ;  /* 0x0000001317137210 */ /* 0x000fc60007f1e0ff */
[----:B------:R-:W-:Y:S01]  /*06d0*/  IMAD R23, R14, 0x8, R1 ;  /* 0x000000080e177824 */ /* 0x000fe200078e0201 */
[----:B------:R-:W-:Y:S01]  /*06e0*/  IADD3 R19, P1, PT, R16, R19, RZ ;  /* 0x0000001310137210 */ /* 0x000fe20007f3e0ff */
[----:B------:R-:W-:-:S04]  /*06f0*/  IMAD.HI.U32 R16, R4, R13, RZ ;  /* 0x0000000d04107227 */ /* 0x000fc800078e00ff */
[----:B------:R-:W-:Y:S01]  /*0700*/  IMAD.X R4, RZ, RZ, R16, P2 ;  /* 0x000000ffff047224 */ /* 0x000fe200010e0610 */
[----:B------:R0:W-:Y:S01]  /*0710*/  STL.64 [R23], R18 ;  /* 0x0000001217007387 */ /* 0x0001e20000100a00 */
[----:B------:R-:W-:-:S03]  /*0720*/  IMAD.HI.U32 R16, R5, R13, RZ ;  /* 0x0000000d05107227 */ /* 0x000fc600078e00ff */
[----:B------:R-:W-:Y:S01]  /*0730*/  IADD3.X R4, P0, PT, R25, R4, RZ, P0, !PT ;  /* 0x0000000419047210 */ /* 0x000fe2000071e4ff */
[----:B------:R-:W-:Y:S02]  /*0740*/  IMAD R5, R5, R13, RZ ;  /* 0x0000000d05057224 */ /* 0x000fe400078e02ff */
[----:B------:R-:W-:-:S03]  /*0750*/  VIADD R14, R14, 0x1 ;  /* 0x000000010e0e7836 */ /* 0x000fc60000000000 */
[----:B------:R-:W-:Y:S01]  /*0760*/  IADD3.X R5, P1, PT, R5, R4, RZ, P1, !PT ;  /* 0x0000000405057210 */ /* 0x000fe20000f3e4ff */
[----:B------:R-:W-:Y:S01]  /*0770*/  IMAD.X R4, RZ, RZ, R16, P0 ;  /* 0x000000ffff047224 */ /* 0x000fe200000e0610 */
[----:B------:R-:W-:-:S03]  /*0780*/  ISETP.NE.AND P0, PT, R15, -0xf, PT ;  /* 0xfffffff10f00780c */ /* 0x000fc60003f05270 */
[----:B------:R-:W-:Y:S02]  /*0790*/  IMAD.X R4, RZ, RZ, R4, P1 ;  /* 0x000000ffff047224 */ /* 0x000fe400008e0604 */
[----:B0-----:R-:W-:Y:S02]  /*07a0*/  IMAD.MOV.U32 R18, RZ, RZ, R5 ;  /* 0x000000ffff127224 */ /* 0x001fe400078e0005 */
[----:B------:R-:W-:-:S06]  /*07b0*/  IMAD.MOV.U32 R19, RZ, RZ, R4 ;  /* 0x000000ffff137224 */ /* 0x000fcc00078e0004 */
[----:B------:R-:W-:Y:S05]  /*07c0*/  @P0 BRA `(.L_x_8) ;  /* 0xfffffffc00940947 */ /* 0x000fea000383ffff */
[----:B------:R-:W-:Y:S05]  /*07d0*/  BSYNC.RECONVERGENT B3 ;  /* 0x0000000000037941 */ /* 0x000fea0003800200 */
.L_x_7:
[----:B------:R-:W-:-:S07]  /*07e0*/  IMAD.MOV.U32 R21, RZ, RZ, R0 ;  /* 0x000000ffff157224 */ /* 0x000fce00078e0000 */
.L_x_6:
[----:B------:R-:W-:Y:S05]  /*07f0*/  BSYNC.RECONVERGENT B2 ;  /* 0x0000000000027941 */ /* 0x000fea0003800200 */
.L_x_5:
[----:B------:R-:W-:Y:S01]  /*0800*/  LOP3.LUT P0, R23, R6, 0x3f, RZ, 0xc0, !PT ;  /* 0x0000003f06177812 */ /* 0x000fe2000780c0ff */
[----:B------:R-:W-:-:S04]  /*0810*/  IMAD.IADD R0, R7, 0x1, R21 ;  /* 0x0000000107007824 */ /* 0x000fc800078e0215 */
[----:B------:R-:W-:-:S05]  /*0820*/  IMAD.U32 R21, R0, 0x8, R1 ;  /* 0x0000000800157824 */ /* 0x000fca00078e0001 */
[----:B------:R0:W-:Y:S04]  /*0830*/  STL.64 [R21+-0x78], R18 ;  /* 0xffff881215007387 */ /* 0x0001e80000100a00 */
[----:B------:R-:W2:Y:S04]  /*0840*/  @P0 LDL.64 R8, [R1+0x8] ;  /* 0x0000080001080983 */ /* 0x000ea80000100a00 */
[----:B------:R-:W3:Y:S04]  /*0850*/  LDL.64 R2, [R1+0x10] ;  /* 0x0000100001027983 */ /* 0x000ee80000100a00 */
[----:B------:R-:W4:Y:S01]  /*0860*/  LDL.64 R4, [R1+0x18] ;  /* 0x0000180001047983 */ /* 0x000f220000100a00 */
[----:B------:R-:W-:Y:S01]  /*0870*/  @P0 LOP3.LUT R0, R6, 0x3f, RZ, 0xc, !PT ;  /* 0x0000003f06000812 */ /* 0x000fe200078e0cff */
[----:B------:R-:W-:Y:S01]  /*0880*/  BSSY.RECONVERGENT B2, `(.L_x_9) ;  /* 0x0000034000027945 */ /* 0x000fe20003800200 */
[----:B--2---:R-:W-:-:S02]  /*0890*/  @P0 SHF.R.U64 R7, R8, 0x1, R9 ;  /* 0x0000000108070819 */ /* 0x004fc40000001209 */
[----:B------:R-:W-:Y:S02]  /*08a0*/  @P0 SHF.R.U32.HI R9, RZ, 0x1, R9 ;  /* 0x00000001ff090819 */ /* 0x000fe40000011609 */
[CC--:B---3--:R-:W-:Y:S02]  /*08b0*/  @P0 SHF.L.U32 R11, R2.reuse, R23.reuse, RZ ;  /* 0x00000017020b0219 */ /* 0x0c8fe400000006ff */
[----:B------:R-:W-:Y:S02]  /*08c0*/  @P0 SHF.R.U64 R6, R7, R0, R9 ;  /* 0x0000000007060219 */ /* 0x000fe40000001209 */
[--C-:B------:R-:W-:Y:S02]  /*08d0*/  @P0 SHF.R.U32.HI R15, RZ, 0x1, R3.reuse ;  /* 0x00000001ff0f0819 */ /* 0x100fe40000011603 */
[C-C-:B------:R-:W-:Y:S02]  /*08e0*/  @P0 SHF.R.U64 R13, R2.reuse, 0x1, R3.reuse ;  /* 0x00000001020d0819 */ /* 0x140fe40000001203 */
[----:B------:R-:W-:-:S02]  /*08f0*/  @P0 SHF.L.U64.HI R8, R2, R23, R3 ;  /* 0x0000001702080219 */ /* 0x000fc40000010203 */
[----:B------:R-:W-:Y:S02]  /*0900*/  @P0 SHF.R.U32.HI R7, RZ, R0, R9 ;  /* 0x00000000ff070219 */ /* 0x000fe40000011609 */
[----:B------:R-:W-:Y:S02]  /*0910*/  @P0 LOP3.LUT R2, R11, R6, RZ, 0xfc, !PT ;  /* 0x000000060b020212 */ /* 0x000fe400078efcff */
[----:B----4-:R-:W-:Y:S02]  /*0920*/  @P0 SHF.L.U32 R9, R4, R23, RZ ;  /* 0x0000001704090219 */ /* 0x010fe400000006ff */
[----:B------:R-:W-:Y:S02]  /*0930*/  @P0 SHF.R.U64 R14, R13, R0, R15 ;  /* 0x000000000d0e0219 */ /* 0x000fe4000000120f */
[----:B------:R-:W-:Y:S01]  /*0940*/  @P0 LOP3.LUT R3, R8, R7, RZ, 0xfc, !PT ;  /* 0x0000000708030212 */ /* 0x000fe200078efcff */
[----:B------:R-:W-:Y:S01]  /*0950*/  IMAD.SHL.U32 R8, R2, 0x4, RZ ;  /* 0x0000000402087824 */ /* 0x000fe200078e00ff */
[----:B------:R-:W-:-:S02]  /*0960*/  @P0 SHF.L.U64.HI R23, R4, R23, R5 ;  /* 0x0000001704170219 */ /* 0x000fc40000010205 */
[----:B------:R-:W-:Y:S02]  /*0970*/  @P0 LOP3.LUT R4, R9, R14, RZ, 0xfc, !PT ;  /* 0x0000000e09040212 */ /* 0x000fe400078efcff */
[----:B------:R-:W-:Y:S02]  /*0980*/  @P0 SHF.R.U32.HI R0, RZ, R0, R15 ;  /* 0x00000000ff000219 */ /* 0x000fe4000001160f */
[----:B------:R-:W-:Y:S02]  /*0990*/  SHF.L.U64.HI R9, R2, 0x2, R3 ;  /* 0x0000000202097819 */ /* 0x000fe40000010203 */
[----:B------:R-:W-:Y:S02]  /*09a0*/  @P0 LOP3.LUT R5, R23, R0, RZ, 0xfc, !PT ;  /* 0x0000000017050212 */ /* 0x000fe400078efcff */
[----:B------:R-:W-:Y:S02]  /*09b0*/  SHF.L.W.U32.HI R3, R3, 0x2, R4 ;  /* 0x0000000203037819 */ /* 0x000fe40000010e04 */
[----:B------:R-:W-:-:S02]  /*09c0*/  IADD3 RZ, P0, PT, RZ, -R8, RZ ;  /* 0x80000008ffff7210 */ /* 0x000fc40007f1e0ff */
[----:B------:R-:W-:Y:S02]  /*09d0*/  LOP3.LUT R0, RZ, R9, RZ, 0x33, !PT ;  /* 0x00000009ff007212 */ /* 0x000fe400078e33ff */
[----:B------:R-:W-:Y:S02]  /*09e0*/  SHF.L.W.U32.HI R4, R4, 0x2, R5 ;  /* 0x0000000204047819 */ /* 0x000fe40000010e05 */
[----:B------:R-:W-:Y:S02]  /*09f0*/  LOP3.LUT R2, RZ, R3, RZ, 0x33, !PT ;  /* 0x00000003ff027212 */ /* 0x000fe400078e33ff */
[----:B------:R-:W-:Y:S02]  /*0a00*/  IADD3.X R6, P0, PT, RZ, R0, RZ, P0, !PT ;  /* 0x00000000ff067210 */ /* 0x000fe4000071e4ff */
[----:B------:R-:W-:Y:S02]  /*0a10*/  LOP3.LUT R7, RZ, R4, RZ, 0x33, !PT ;  /* 0x00000004ff077212 */ /* 0x000fe400078e33ff */
[----:B------:R-:W-:-:S02]  /*0a20*/  IADD3.X R0, P1, PT, RZ, R2, RZ, P0, !PT ;  /* 0x00000002ff007210 */ /* 0x000fc4000073e4ff */
[----:B------:R-:W-:-:S03]  /*0a30*/  ISETP.GT.U32.AND P2, PT, R3, -0x1, PT ;  /* 0xffffffff0300780c */ /* 0x000fc60003f44070 */
[----:B------:R-:W-:Y:S01]  /*0a40*/  IMAD.X R7, RZ, RZ, R7, P1 ;  /* 0x000000ffff077224 */ /* 0x000fe200008e0607 */
[----:B------:R-:W-:-:S04]  /*0a50*/  ISETP.GT.AND.EX P0, PT, R4, -0x1, PT, P2 ;  /* 0xffffffff0400780c */ /* 0x000fc80003f04320 */
[----:B------:R-:W-:Y:S02]  /*0a60*/  SEL R2, R4, R7, P0 ;  /* 0x0000000704027207 */ /* 0x000fe40000000000 */
[----:B------:R-:W-:Y:S02]  /*0a70*/  SEL R13, R3, R0, P0 ;  /* 0x00000000030d7207 */ /* 0x000fe40000000000 */
[----:B------:R-:W-:Y:S02]  /*0a80*/  ISETP.NE.U32.AND P1, PT, R2, RZ, PT ;  /* 0x000000ff0200720c */ /* 0x000fe40003f25070 */
[----:B------:R-:W-:Y:S02]  /*0a90*/  SEL R9, R9, R6, P0 ;  /* 0x0000000609097207 */ /* 0x000fe40000000000 */
[----:B------:R-:W-:Y:S01]  /*0aa0*/  SEL R3, R13, R2, !P1 ;  /* 0x000000020d037207 */ /* 0x000fe20004800000 */
[----:B------:R-:W-:-:S05]  /*0ab0*/  @!P0 IMAD.MOV R8, RZ, RZ, -R8 ;  /* 0x000000ffff088224 */ /* 0x000fca00078e0a08 */
[----:B------:R-:W1:Y:S02]  /*0ac0*/  FLO.U32 R3, R3 ;  /* 0x0000000300037300 */ /* 0x000e6400000e0000 */
[C---:B-1----:R-:W-:Y:S02]  /*0ad0*/  IADD3 R7, PT, PT, -R3.reuse, 0x1f, RZ ;  /* 0x0000001f03077810 */ /* 0x042fe40007ffe1ff */
[----:B------:R-:W-:-:S03]  /*0ae0*/  IADD3 R0, PT, PT, -R3, 0x3f, RZ ;  /* 0x0000003f03007810 */ /* 0x000fc60007ffe1ff */
[----:B------:R-:W-:-:S05]  /*0af0*/  @P1 IMAD.MOV R0, RZ, RZ, R7 ;  /* 0x000000ffff001224 */ /* 0x000fca00078e0207 */
[----:B------:R-:W-:-:S13]  /*0b00*/  ISETP.NE.AND P1, PT, R0, RZ, PT ;  /* 0x000000ff0000720c */ /* 0x000fda0003f25270 */
[----:B0-----:R-:W-:Y:S05]  /*0b10*/  @!P1 BRA `(.L_x_10) ;  /* 0x0000000000289947 */ /* 0x001fea0003800000 */
[--C-:B------:R-:W-:Y:S02]  /*0b20*/  SHF.R.U64 R7, R8, 0x1, R9.reuse ;  /* 0x0000000108077819 */ /* 0x100fe40000001209 */
[C---:B------:R-:W-:Y:S02]  /*0b30*/  LOP3.LUT R3, R0.reuse, 0x3f, RZ, 0xc0, !PT ;  /* 0x0000003f00037812 */ /* 0x040fe400078ec0ff */
[----:B------:R-:W-:Y:S02]  /*0b40*/  SHF.R.U32.HI R9, RZ, 0x1, R9 ;  /* 0x00000001ff097819 */ /* 0x000fe40000011609 */
[----:B------:R-:W-:Y:S02]  /*0b50*/  LOP3.LUT R6, R0, 0x3f, RZ, 0xc, !PT ;  /* 0x0000003f00067812 */ /* 0x000fe400078e0cff */
[CC--:B------:R-:W-:Y:S02]  /*0b60*/  SHF.L.U64.HI R11, R13.reuse, R3.reuse, R2 ;  /* 0x000000030d0b7219 */ /* 0x0c0fe40000010202 */
[----:B------:R-:W-:-:S02]  /*0b70*/  SHF.L.U32 R3, R13, R3, RZ ;  /* 0x000000030d037219 */ /* 0x000fc400000006ff */
[-CC-:B------:R-:W-:Y:S02]  /*0b80*/  SHF.R.U64 R2, R7, R6.reuse, R9.reuse ;  /* 0x0000000607027219 */ /* 0x180fe40000001209 */
[----:B------:R-:W-:Y:S02]  /*0b90*/  SHF.R.U32.HI R6, RZ, R6, R9 ;  /* 0x00000006ff067219 */ /* 0x000fe40000011609 */
[----:B------:R-:W-:Y:S02]  /*0ba0*/  LOP3.LUT R13, R3, R2, RZ, 0xfc, !PT ;  /* 0x00000002030d7212 */ /* 0x000fe400078efcff */
[----:B------:R-:W-:-:S07]  /*0bb0*/  LOP3.LUT R2, R11, R6, RZ, 0xfc, !PT ;  /* 0x000000060b027212 */ /* 0x000fce00078efcff */
.L_x_10:
[----:B------:R-:W-:Y:S05]  /*0bc0*/  BSYNC.RECONVERGENT B2 ;  /* 0x0000000000027941 */ /* 0x000fea0003800200 */
.L_x_9:
[----:B------:R-:W-:Y:S01]  /*0bd0*/  IMAD.WIDE.U32 R8, R13, 0x2168c235, RZ ;  /* 0x2168c2350d087825 */ /* 0x000fe200078e00ff */
[----:B------:R-:W-:-:S03]  /*0be0*/  SHF.R.U32.HI R5, RZ, 0x1e, R5 ;  /* 0x0000001eff057819 */ /* 0x000fc60000011605 */
[----:B------:R-:W-:Y:S01]  /*0bf0*/  IMAD.MOV.U32 R6, RZ, RZ, R9 ;  /* 0x000000ffff067224 */ /* 0x000fe200078e0009 */
[----:B------:R-:W-:Y:S01]  /*0c00*/  IADD3 RZ, P1, PT, R8, R8, RZ ;  /* 0x0000000808ff7210 */ /* 0x000fe20007f3e0ff */
[----:B------:R-:W-:Y:S01]  /*0c10*/  IMAD.MOV.U32 R7, RZ, RZ, RZ ;  /* 0x000000ffff077224 */ /* 0x000fe200078e00ff */
[----:B------:R-:W-:Y:S01]  /*0c20*/  LEA.HI R4, R4, R5, RZ, 0x1 ;  /* 0x0000000504047211 */ /* 0x000fe200078f08ff */
[----:B------:R-:W-:-:S04]  /*0c30*/  IMAD.HI.U32 R3, R2, -0x36f0255e, RZ ;  /* 0xc90fdaa202037827 */ /* 0x000fc800078e00ff */
[----:B------:R-:W-:-:S04]  /*0c40*/  IMAD.WIDE.U32 R6, R13, -0x36f0255e, R6 ;  /* 0xc90fdaa20d067825 */ /* 0x000fc800078e0006 */
[C---:B------:R-:W-:Y:S02]  /*0c50*/  IMAD R9, R2.reuse, -0x36f0255e, RZ ;  /* 0xc90fdaa202097824 */ /* 0x040fe400078e02ff */
[----:B------:R-:W-:-:S04]  /*0c60*/  IMAD.WIDE.U32 R6, P2, R2, 0x2168c235, R6 ;  /* 0x2168c23502067825 */ /* 0x000fc80007840006 */
[----:B------:R-:W-:Y:S01]  /*0c70*/  IMAD.X R2, RZ, RZ, R3, P2 ;  /* 0x000000ffff027224 */ /* 0x000fe200010e0603 */
[----:B------:R-:W-:Y:S02]  /*0c80*/  IADD3 R3, P2, PT, R9, R7, RZ ;  /* 0x0000000709037210 */ /* 0x000fe40007f5e0ff */
[----:B------:R-:W-:Y:S02]  /*0c90*/  IADD3.X RZ, P1, PT, R6, R6, RZ, P1, !PT ;  /* 0x0000000606ff7210 */ /* 0x000fe40000f3e4ff */
[C---:B------:R-:W-:Y:S01]  /*0ca0*/  ISETP.GT.U32.AND P3, PT, R3.reuse, RZ, PT ;  /* 0x000000ff0300720c */ /* 0x040fe20003f64070 */
[----:B------:R-:W-:Y:S01]  /*0cb0*/  IMAD.X R2, RZ, RZ, R2, P2 ;  /* 0x000000ffff027224 */ /* 0x000fe200010e0602 */
[----:B------:R-:W-:-:S04]  /*0cc0*/  IADD3.X R6, P2, PT, R3, R3, RZ, P1, !PT ;  /* 0x0000000303067210 */ /* 0x000fc80000f5e4ff */
[C---:B------:R-:W-:Y:S01]  /*0cd0*/  ISETP.GT.AND.EX P1, PT, R2.reuse, RZ, PT, P3 ;  /* 0x000000ff0200720c */ /* 0x040fe20003f24330 */
[----:B------:R-:W-:-:S03]  /*0ce0*/  IMAD.X R7, R2, 0x1, R2, P2 ;  /* 0x0000000102077824 */ /* 0x000fc600010e0602 */
[----:B------:R-:W-:Y:S02]  /*0cf0*/  SEL R6, R6, R3, P1 ;  /* 0x0000000306067207 */ /* 0x000fe40000800000 */
[----:B------:R-:W-:Y:S02]  /*0d00*/  SEL R3, R7, R2, P1 ;  /* 0x0000000207037207 */ /* 0x000fe40000800000 */
[----:B------:R-:W-:Y:S02]  /*0d10*/  IADD3 R2, P2, PT, R6, 0x1, RZ ;  /* 0x0000000106027810 */ /* 0x000fe40007f5e0ff */
[----:B------:R-:W-:Y:S02]  /*0d20*/  SEL R7, RZ, 0xffffffff, !P1 ;  /* 0xffffffffff077807 */ /* 0x000fe40004800000 */
[----:B------:R-:W-:Y:S01]  /*0d30*/  LOP3.LUT P1, R17, R17, 0x80000000, RZ, 0xc0, !PT ;  /* 0x8000000011117812 */ /* 0x000fe2000782c0ff */
[----:B------:R-:W-:Y:S02]  /*0d40*/  IMAD.X R3, RZ, RZ, R3, P2 ;  /* 0x000000ffff037224 */ /* 0x000fe400010e0603 */
[----:B------:R-:W-:Y:S01]  /*0d50*/  IMAD.IADD R0, R7, 0x1, -R0 ;  /* 0x0000000107007824 */ /* 0x000fe200078e0a00 */
[----:B------:R-:W-:-:S02]  /*0d60*/  @!P0 LOP3.LUT R17, R17, 0x80000000, RZ, 0x3c, !PT ;  /* 0x8000000011118812 */ /* 0x000fc400078e3cff */
[----:B------:R-:W-:Y:S01]  /*0d70*/  SHF.R.U64 R2, R2, 0xa, R3 ;  /* 0x0000000a02027819 */ /* 0x000fe20000001203 */
[----:B------:R-:W-:-:S03]  /*0d80*/  IMAD.SHL.U32 R0, R0, 0x100000, RZ ;  /* 0x0010000000007824 */ /* 0x000fc600078e00ff */
[----:B------:R-:W-:-:S03]  /*0d90*/  IADD3 R2, P2, PT, R2, 0x1, RZ ;  /* 0x0000000102027810 */ /* 0x000fc60007f5e0ff */
[----:B------:R-:W-:Y:S01]  /*0da0*/  @P1 IMAD.MOV R4, RZ, RZ, -R4 ;  /* 0x000000ffff041224 */ /* 0x000fe200078e0a04 */
[----:B------:R-:W-:-:S04]  /*0db0*/  LEA.HI.X R3, R3, RZ, RZ, 0x16, P2 ;  /* 0x000000ff03037211 */ /* 0x000fc800010fb4ff */
[--C-:B------:R-:W-:Y:S02]  /*0dc0*/  SHF.R.U64 R2, R2, 0x1, R3.reuse ;  /* 0x0000000102027819 */ /* 0x100fe40000001203 */
[----:B------:R-:W-:Y:S02]  /*0dd0*/  SHF.R.U32.HI R3, RZ, 0x1, R3 ;  /* 0x00000001ff037819 */ /* 0x000fe40000011603 */
[----:B------:R-:W-:-:S04]  /*0de0*/  IADD3 R11, P2, P3, RZ, RZ, R2 ;  /* 0x000000ffff0b7210 */ /* 0x000fc80007b5e002 */
[----:B------:R-:W-:-:S04]  /*0df0*/  IADD3.X R0, PT, PT, R0, 0x3fe00000, R3, P2, P3 ;  /* 0x3fe0000000007810 */ /* 0x000fc800017e6403 */
[----:B------:R-:W-:-:S07]  /*0e00*/  LOP3.LUT R14, R0, R17, RZ, 0xfc, !PT ;  /* 0x00000011000e7212 */ /* 0x000fce00078efcff */
.L_x_4:
[----:B------:R-:W-:Y:S02]  /*0e10*/  IMAD.MOV.U32 R13, RZ, RZ, 0x0 ;  /* 0x00000000ff0d7424 */ /* 0x000fe400078e00ff */
[----:B------:R-:W-:Y:S02]  /*0e20*/  IMAD.MOV.U32 R0, RZ, RZ, R4 ;  /* 0x000000ffff007224 */ /* 0x000fe400078e0004 */
[----:B------:R-:W-:Y:S02]  /*0e30*/  IMAD.MOV.U32 R2, RZ, RZ, R11 ;  /* 0x000000ffff027224 */ /* 0x000fe400078e000b */
[----:B------:R-:W-:Y:S01]  /*0e40*/  IMAD.MOV.U32 R3, RZ, RZ, R14 ;  /* 0x000000ffff037224 */ /* 0x000fe200078e000e */
[----:B------:R-:W-:Y:S06]  /*0e50*/  RET.REL.NODEC R12 `(_Z8apply_f2diPd) ;  /* 0xfffffff00c687950 */ /* 0x000fec0003c3ffff */
.L_x_11:
[----:B------:R-:W-:-:S00]  /*0e60*/  BRA `(.L_x_11) ;  /* 0xfffffffc00fc7947 */ /* 0x000fc0000383ffff */
[----:B------:R-:W-:-:S00]  /*0e70*/  NOP ;  /* 0x0000000000007918 */ /* 0x000fc00000000000 */
        /* <DEDUP_REMOVED lines=8> */
.L_x_22:


//--------------------- .text._Z8apply_f1diPd     --------------------------
	.section	.text._Z8apply_f1diPd,"ax",@progbits
	.align	128
        .global         _Z8apply_f1diPd
        .type           _Z8apply_f1diPd,@function
        .size           _Z8apply_f1diPd,(.L_x_23 - _Z8apply_f1diPd)
        .other          _Z8apply_f1diPd,@"STO_CUDA_ENTRY STV_DEFAULT"
_Z8apply_f1diPd:
.text._Z8apply_f1diPd:
        /* <DEDUP_REMOVED lines=15> */
[----:B------:R-:W-:Y:S01]  /*00f0*/  @!P0 IMAD.MOV.U32 R0, RZ, RZ, RZ ;  /* 0x000000ffff008224 */ /* 0x000fe200078e00ff */
[----:B0-----:R-:W-:Y:S09]  /*0100*/  @!P0 BRA `(.L_x_13) ;  /* 0x0000000000488947 */ /* 0x001ff20003800000 */
[----:B------:R-:W-:Y:S01]  /*0110*/  UMOV UR6, 0x6dc9c883 ;  /* 0x6dc9c88300067882 */ /* 0x000fe20000000000 */
[----:B------:R-:W-:Y:S01]  /*0120*/  UMOV UR7, 0x3fe45f30 ;  /* 0x3fe45f3000077882 */ /* 0x000fe20000000000 */
[C---:B------:R-:W-:Y:S02]  /*0130*/  DSETP.GE.AND P0, PT, |R16|.reuse, 2.14748364800000000000e+09, PT ;  /* 0x41e000001000742a */ /* 0x040fe40003f06200 */
        /* <DEDUP_REMOVED lines=14> */
[----:B------:R-:W-:Y:S05]  /*0220*/  CALL.REL.NOINC `($_Z8apply_f1diPd$__internal_trig_reduction_slowpathd) ;  /* 0x0000000000887944 */ /* 0x000fea0003c00000 */
.L_x_13:
[----:B------:R-:W-:Y:S05]  /*0230*/  BSYNC.RECONVERGENT B0 ;  /* 0x0000000000007941 */ /* 0x000fea0003800200 */
.L_x_12:
        /* <DEDUP_REMOVED lines=33> */
        .type           $_Z8apply_f1diPd$__internal_trig_reduction_slowpathd,@function
        .size           $_Z8apply_f1diPd$__internal_trig_reduction_slowpathd,(.L_x_23 - $_Z8apply_f1diPd$__internal_trig_reduction_slowpathd)
$_Z8apply_f1diPd$__internal_trig_reduction_slowpathd:
        /* <DEDUP_REMOVED lines=26> */
.L_x_18:
        /* <DEDUP_REMOVED lines=28> */
.L_x_17:
[----:B------:R-:W-:-:S07]  /*07b0*/  IMAD.MOV.U32 R21, RZ, RZ, R0 ;  /* 0x000000ffff157224 */ /* 0x000fce00078e0000 */
.L_x_16:
[----:B------:R-:W-:Y:S05]  /*07c0*/  BSYNC.RECONVERGENT B1 ;  /* 0x0000000000017941 */ /* 0x000fea0003800200 */
.L_x_15:
        /* <DEDUP_REMOVED lines=60> */
.L_x_20:
[----:B------:R-:W-:Y:S05]  /*0b90*/  BSYNC.RECONVERGENT B1 ;  /* 0x0000000000017941 */ /* 0x000fea0003800200 */
.L_x_19:
        /* <DEDUP_REMOVED lines=36> */
.L_x_14:
[----:B------:R-:W-:Y:S02]  /*0de0*/  IMAD.MOV.U32 R13, RZ, RZ, 0x0 ;  /* 0x00000000ff0d7424 */ /* 0x000fe400078e00ff */
[----:B------:R-:W-:Y:S02]  /*0df0*/  IMAD.MOV.U32 R0, RZ, RZ, R4 ;  /* 0x000000ffff007224 */ /* 0x000fe400078e0004 */
[----:B------:R-:W-:Y:S02]  /*0e00*/  IMAD.MOV.U32 R2, RZ, RZ, R11 ;  /* 0x000000ffff027224 */ /* 0x000fe400078e000b */
[----:B------:R-:W-:Y:S01]  /*0e10*/  IMAD.MOV.U32 R3, RZ, RZ, R14 ;  /* 0x000000ffff037224 */ /* 0x000fe200078e000e */
[----:B------:R-:W-:Y:S06]  /*0e20*/  RET.REL.NODEC R12 `(_Z8apply_f1diPd) ;  /* 0xfffffff00c747950 */ /* 0x000fec0003c3ffff */
.L_x_21:
        /* <DEDUP_REMOVED lines=13> */
.L_x_23:


//--------------------- .nv.global.init           --------------------------
	.section	.nv.global.init,"aw",@progbits
	.align	16
.nv.global.init:
	.type		__cudart_sin_cos_coeffs,@object
	.size		__cudart_sin_cos_coeffs,(__cudart_i2opi_d - __cudart_sin_cos_coeffs)
__cudart_sin_cos_coeffs:
        /*0000*/ 	.byte	0x46, 0xd2, 0xb0, 0x2c, 0xf1, 0xe5, 0x5a, 0xbe, 0x92, 0xe3, 0xac, 0x69, 0xe3, 0x1d, 0xc7, 0x3e
        /*0010*/ 	.byte	0xa1, 0x62, 0xdb, 0x19, 0xa0, 0x01, 0x2a, 0xbf, 0x18, 0x08, 0x11, 0x11, 0x11, 0x11, 0x81, 0x3f
        /*0020*/ 	.byte	0x54, 0x55, 0x55, 0x55, 0x55, 0x55, 0xc5, 0xbf, 0x00, 0x00, 0x00, 0x00, 0x00, 0x00, 0x00, 0x00
        /*0030*/ 	.byte	0x00, 0x00, 0x00, 0x00, 0x00, 0x00, 0x00, 0x00, 0x64, 0x81, 0xfd, 0x20, 0x83, 0xff, 0xa8, 0xbd
        /*0040*/ 	.byte	0x28, 0x85, 0xef, 0xc1, 0xa7, 0xee, 0x21, 0x3e, 0xd9, 0xe6, 0x06, 0x8e, 0x4f, 0x7e, 0x92, 0xbe
        /*0050*/ 	.byte	0xe9, 0xbc, 0xdd, 0x19, 0xa0, 0x01, 0xfa, 0x3e, 0x47, 0x5d, 0xc1, 0x16, 0x6c, 0xc1, 0x56, 0xbf
        /*0060*/ 	.byte	0x51, 0x55, 0x55, 0x55, 0x55, 0x55, 0xa5, 0x3f, 0x00, 0x00, 0x00, 0x00, 0x00, 0x00, 0xe0, 0xbf
        /*0070*/ 	.byte	0x00, 0x00, 0x00, 0x00, 0x00, 0x00, 0xf0, 0x3f, 0x00, 0x00, 0x00, 0x00, 0x00, 0x00, 0x00, 0x00
	.type		__cudart_i2opi_d,@object
	.size		__cudart_i2opi_d,(.L_0 - __cudart_i2opi_d)
__cudart_i2opi_d:
        /* <DEDUP_REMOVED lines=9> */
.L_0:


//--------------------- .nv.shared.reserved.0     --------------------------
	.section	.nv.shared.reserved.0,"aw",@nobits
	.weak		__nv_reservedSMEM_offset_0_alias
	.size		__nv_reservedSMEM_offset_0_alias, 0, 64
	.other		__nv_reservedSMEM_offset_0_alias,@"STO_CUDA_RESERVED_SHARED STV_DEFAULT"
__nv_reservedSMEM_offset_0_alias:
	.zero		0
	.zero		64


//--------------------- .nv.constant0._Z8apply_f2diPd --------------------------
	.section	.nv.constant0._Z8apply_f2diPd,"a",@progbits
	.sectionflags	@""
	.align	4
.nv.constant0._Z8apply_f2diPd:
	.zero		920


//--------------------- .nv.constant0._Z8apply_f1diPd --------------------------
	.section	.nv.constant0._Z8apply_f1diPd,"a",@progbits
	.sectionflags	@""
	.align	4
.nv.constant0._Z8apply_f1diPd:
	.zero		920


//--------------------- SYMBOLS --------------------------

	.type		.nv.reservedSmem.offset0,@object
	.size		.nv.reservedSmem.offset0,0x4
